	.headerflags	@"EF_CUDA_TEXMODE_UNIFIED EF_CUDA_64BIT_ADDRESS EF_CUDA_ACCELERATORS EF_CUDA_SM90 EF_CUDA_VIRTUAL_SM(EF_CUDA_SM90)"
	.elftype	@"ET_EXEC"


//--------------------- .nv.info                  --------------------------
	.section	.nv.info,"",@"SHT_CUDA_INFO"
	.align	4


	//----- nvinfo : EIATTR_REGCOUNT
	.align		4
        /*0000*/ 	.byte	0x04, 0x2f
        /*0002*/ 	.short	(.L_3 - .L_2)
	.align		4
.L_2:
        /*0004*/ 	.word	index@(triton_poi_fused__native_batch_norm_legit_no_training_add_19)
        /*0008*/ 	.word	0x00000020


	//----- nvinfo : EIATTR_MIN_STACK_SIZE
	.align		4
.L_3:
        /*000c*/ 	.byte	0x04, 0x12
        /*000e*/ 	.short	(.L_5 - .L_4)
	.align		4
.L_4:
        /*0010*/ 	.word	index@(triton_poi_fused__native_batch_norm_legit_no_training_add_19)
        /*0014*/ 	.word	0x00000000


	//----- nvinfo : EIATTR_FRAME_SIZE
	.align		4
.L_5:
        /*0018*/ 	.byte	0x04, 0x11
        /*001a*/ 	.short	(.L_7 - .L_6)
	.align		4
.L_6:
        /*001c*/ 	.word	index@(triton_poi_fused__native_batch_norm_legit_no_training_add_19)
        /*0020*/ 	.word	0x00000000


	//----- nvinfo : EIATTR_MIN_STACK_SIZE
	.align		4
.L_7:
        /*0024*/ 	.byte	0x04, 0x12
        /*0026*/ 	.short	(.L_9 - .L_8)
	.align		4
.L_8:
        /*0028*/ 	.word	index@(triton_poi_fused__native_batch_norm_legit_no_training_add_19)
        /*002c*/ 	.word	0x00000000
.L_9:


//--------------------- .nv.info.triton_poi_fused__native_batch_norm_legit_no_training_add_19 --------------------------
	.section	.nv.info.triton_poi_fused__native_batch_norm_legit_no_training_add_19,"",@"SHT_CUDA_INFO"
	.sectionflags	@""
	.align	4


	//----- nvinfo : EIATTR_CUDA_API_VERSION
	.align		4
        /*0000*/ 	.byte	0x04, 0x37
        /*0002*/ 	.short	(.L_11 - .L_10)
.L_10:
        /*0004*/ 	.word	0x0000007c


	//----- nvinfo : EIATTR_KPARAM_INFO
	.align		4
.L_11:
        /*0008*/ 	.byte	0x04, 0x17
        /*000a*/ 	.short	(.L_13 - .L_12)
.L_12:
        /*000c*/ 	.word	0x00000000
        /*0010*/ 	.short	0x0007
        /*0012*/ 	.short	0x0038
        /*0014*/ 	.byte	0x00, 0xf0, 0x11, 0x00


	//----- nvinfo : EIATTR_KPARAM_INFO
	.align		4
.L_13:
        /*0018*/ 	.byte	0x04, 0x17
        /*001a*/ 	.short	(.L_15 - .L_14)
.L_14:
        /*001c*/ 	.word	0x00000000
        /*0020*/ 	.short	0x0006
        /*0022*/ 	.short	0x0030
        /*0024*/ 	.byte	0x00, 0xf4, 0x21, 0x00


	//----- nvinfo : EIATTR_KPARAM_INFO
	.align		4
.L_15:
        /*0028*/ 	.byte	0x04, 0x17
        /*002a*/ 	.short	(.L_17 - .L_16)
.L_16:
        /*002c*/ 	.word	0x00000000
        /*0030*/ 	.short	0x0005
        /*0032*/ 	.short	0x0028
        /*0034*/ 	.byte	0x00, 0xf4, 0x21, 0x00


	//----- nvinfo : EIATTR_KPARAM_INFO
	.align		4
.L_17:
        /*0038*/ 	.byte	0x04, 0x17
        /*003a*/ 	.short	(.L_19 - .L_18)
.L_18:
        /*003c*/ 	.word	0x00000000
        /*0040*/ 	.short	0x0004
        /*0042*/ 	.short	0x0020
        /*0044*/ 	.byte	0x00, 0xf4, 0x21, 0x00


	//----- nvinfo : EIATTR_KPARAM_INFO
	.align		4
.L_19:
        /*0048*/ 	.byte	0x04, 0x17
        /*004a*/ 	.short	(.L_21 - .L_20)
.L_20:
        /*004c*/ 	.word	0x00000000
        /*0050*/ 	.short	0x0003
        /*0052*/ 	.short	0x0018
        /*0054*/ 	.byte	0x00, 0xf4, 0x21, 0x00


	//----- nvinfo : EIATTR_KPARAM_INFO
	.align		4
.L_21:
        /*0058*/ 	.byte	0x04, 0x17
        /*005a*/ 	.short	(.L_23 - .L_22)
.L_22:
        /*005c*/ 	.word	0x00000000
        /*0060*/ 	.short	0x0002
        /*0062*/ 	.short	0x0010
        /*0064*/ 	.byte	0x00, 0xf4, 0x21, 0x00


	//----- nvinfo : EIATTR_KPARAM_INFO
	.align		4
.L_23:
        /*0068*/ 	.byte	0x04, 0x17
        /*006a*/ 	.short	(.L_25 - .L_24)
.L_24:
        /*006c*/ 	.word	0x00000000
        /*0070*/ 	.short	0x0001
        /*0072*/ 	.short	0x0008
        /*0074*/ 	.byte	0x00, 0xf4, 0x21, 0x00


	//----- nvinfo : EIATTR_KPARAM_INFO
	.align		4
.L_25:
        /*0078*/ 	.byte	0x04, 0x17
        /*007a*/ 	.short	(.L_27 - .L_26)
.L_26:
        /*007c*/ 	.word	0x00000000
        /*0080*/ 	.short	0x0000
        /*0082*/ 	.short	0x0000
        /*0084*/ 	.byte	0x00, 0xf4, 0x21, 0x00


	//----- nvinfo : EIATTR_SPARSE_MMA_MASK
	.align		4
.L_27:
        /*0088*/ 	.byte	0x03, 0x50
        /*008a*/ 	.short	0x0000


	//----- nvinfo : EIATTR_MAXREG_COUNT
	.align		4
        /*008c*/ 	.byte	0x03, 0x1b
        /*008e*/ 	.short	0x00ff


	//----- nvinfo : EIATTR_EXIT_INSTR_OFFSETS
	.align		4
        /*0090*/ 	.byte	0x04, 0x1c
        /*0092*/ 	.short	(.L_29 - .L_28)


	//   ....[0]....
.L_28:
        /*0094*/ 	.word	0x00000580


	//   ....[1]....
        /*0098*/ 	.word	0x000005a0


	//----- nvinfo : EIATTR_REQNTID
	.align		4
.L_29:
        /*009c*/ 	.byte	0x04, 0x10
        /*009e*/ 	.short	(.L_31 - .L_30)
.L_30:
        /*00a0*/ 	.word	0x00000100
        /*00a4*/ 	.word	0x00000001
        /*00a8*/ 	.word	0x00000001


	//----- nvinfo : EIATTR_CBANK_PARAM_SIZE
	.align		4
.L_31:
        /*00ac*/ 	.byte	0x03, 0x19
        /*00ae*/ 	.short	0x003c


	//----- nvinfo : EIATTR_PARAM_CBANK
	.align		4
        /*00b0*/ 	.byte	0x04, 0x0a
        /*00b2*/ 	.short	(.L_33 - .L_32)
	.align		4
.L_32:
        /*00b4*/ 	.word	index@(.nv.constant0.triton_poi_fused__native_batch_norm_legit_no_training_add_19)
        /*00b8*/ 	.short	0x0210
        /*00ba*/ 	.short	0x003c


	//----- nvinfo : EIATTR_SW_WAR
	.align		4
.L_33:
        /*00bc*/ 	.byte	0x04, 0x36
        /*00be*/ 	.short	(.L_35 - .L_34)
.L_34:
        /*00c0*/ 	.word	0x00000008
.L_35:


//--------------------- .nv.callgraph             --------------------------
	.section	.nv.callgraph,"",@"SHT_CUDA_CALLGRAPH"
	.align	4
	.sectionentsize	8
	.align		4
        /*0000*/ 	.word	0x00000000
	.align		4
        /*0004*/ 	.word	0xffffffff
	.align		4
        /*0008*/ 	.word	0x00000000
	.align		4
        /*000c*/ 	.word	0xfffffffe
	.align		4
        /*0010*/ 	.word	0x00000000
	.align		4
        /*0014*/ 	.word	0xfffffffd
	.align		4
        /*0018*/ 	.word	0x00000000
	.align		4
        /*001c*/ 	.word	0xfffffffc


//--------------------- .nv.constant4             --------------------------
	.section	.nv.constant4,"a",@progbits
	.align	8
	.align		8
.nv.constant4:
        /*0000*/ 	.dword	_$_str
	.align		8
        /*0008*/ 	.dword	_$_str_$_2


//--------------------- .text.triton_poi_fused__native_batch_norm_legit_no_training_add_19 --------------------------
	.section	.text.triton_poi_fused__native_batch_norm_legit_no_training_add_19,"ax",@progbits
	.align	128
        .global         triton_poi_fused__native_batch_norm_legit_no_training_add_19
        .type           triton_poi_fused__native_batch_norm_legit_no_training_add_19,@function
        .size           triton_poi_fused__native_batch_norm_legit_no_training_add_19,(.L_x_1 - triton_poi_fused__native_batch_norm_legit_no_training_add_19)
        .other          triton_poi_fused__native_batch_norm_legit_no_training_add_19,@"STO_CUDA_ENTRY STV_DEFAULT"
triton_poi_fused__native_batch_norm_legit_no_training_add_19:
.text.triton_poi_fused__native_batch_norm_legit_no_training_add_19:
[----:B------:R-:W0:Y:S01]  /*0000*/  LDC R1, c[0x0][0x28] ;  /* 0x00000a00ff017b82 */ /* 0x000e220000000800 */
[----:B------:R-:W1:Y:S07]  /*0010*/  S2R R0, SR_TID.X ;  /* 0x0000000000007919 */ /* 0x000e6e0000002100 */
[----:B------:R-:W2:Y:S01]  /*0020*/  LDC.64 R2, c[0x0][0x220] ;  /* 0x00008800ff027b82 */ /* 0x000ea20000000a00 */
[----:B------:R-:W-:Y:S02]  /*0030*/  CS2R R16, SRZ ;  /* 0x0000000000107805 */ /* 0x000fe4000001ff00 */
[----:B------:R-:W-:Y:S01]  /*0040*/  CS2R R20, SRZ ;  /* 0x0000000000147805 */ /* 0x000fe2000001ff00 */
[----:B------:R-:W3:Y:S01]  /*0050*/  S2R R19, SR_CTAID.X ;  /* 0x0000000000137919 */ /* 0x000ee20000002500 */
[----:B------:R-:W-:-:S03]  /*0060*/  ULDC.64 UR4, c[0x0][0x208] ;  /* 0x0000820000047ab9 */ /* 0x000fc60000000a00 */
[----:B------:R-:W4:Y:S08]  /*0070*/  LDC.64 R10, c[0x0][0x218] ;  /* 0x00008600ff0a7b82 */ /* 0x000f300000000a00 */
[----:B------:R-:W5:Y:S08]  /*0080*/  LDC.64 R12, c[0x0][0x210] ;  /* 0x00008400ff0c7b82 */ /* 0x000f700000000a00 */
[----:B------:R-:W2:Y:S01]  /*0090*/  LDC.64 R8, c[0x0][0x228] ;  /* 0x00008a00ff087b82 */ /* 0x000ea20000000a00 */
[----:B-1----:R-:W-:-:S04]  /*00a0*/  SHF.L.U32 R0, R0, 0x1, RZ ;  /* 0x0000000100007819 */ /* 0x002fc800000006ff */
[----:B------:R-:W-:-:S04]  /*00b0*/  LOP3.LUT R0, R0, 0x1fe, RZ, 0xc0, !PT ;  /* 0x000001fe00007812 */ /* 0x000fc800078ec0ff */
[----:B---3--:R-:W-:-:S04]  /*00c0*/  LEA R19, R19, R0, 0x9 ;  /* 0x0000000013137211 */ /* 0x008fc800078e48ff */
[----:B------:R-:W-:Y:S01]  /*00d0*/  IADD3 R0, R19, 0x1, RZ ;  /* 0x0000000113007810 */ /* 0x000fe20007ffe0ff */
[C---:B------:R-:W-:Y:S01]  /*00e0*/  IMAD.HI R4, R19.reuse, 0x1948b0fd, RZ ;  /* 0x1948b0fd13047827 */ /* 0x040fe200078e02ff */
[----:B------:R-:W-:-:S03]  /*00f0*/  ISETP.GE.AND P4, PT, R19, 0x28800, PT ;  /* 0x000288001300780c */ /* 0x000fc60003f86270 */
[----:B------:R-:W-:Y:S01]  /*0100*/  IMAD.HI R0, R0, 0x1948b0fd, RZ ;  /* 0x1948b0fd00007827 */ /* 0x000fe200078e02ff */
[----:B------:R-:W-:-:S04]  /*0110*/  SHF.R.U32.HI R5, RZ, 0x1f, R4 ;  /* 0x0000001fff057819 */ /* 0x000fc80000011604 */
[----:B------:R-:W-:Y:S02]  /*0120*/  SHF.R.U32.HI R7, RZ, 0x1f, R0 ;  /* 0x0000001fff077819 */ /* 0x000fe40000011600 */
[----:B------:R-:W-:Y:S02]  /*0130*/  LEA.HI.SX32 R5, R4, R5, 0x1d ;  /* 0x0000000504057211 */ /* 0x000fe400078feaff */
[----:B------:R-:W-:Y:S02]  /*0140*/  LEA.HI.SX32 R0, R0, R7, 0x1d ;  /* 0x0000000700007211 */ /* 0x000fe400078feaff */
[----:B------:R-:W-:Y:S02]  /*0150*/  SHF.R.S32.HI R4, RZ, 0x1f, R5 ;  /* 0x0000001fff047819 */ /* 0x000fe40000011405 */
[----:B------:R-:W-:Y:S02]  /*0160*/  SHF.R.S32.HI R7, RZ, 0x1f, R0 ;  /* 0x0000001fff077819 */ /* 0x000fe40000011400 */
[----:B------:R-:W-:-:S02]  /*0170*/  LEA.HI R4, R4, R5, RZ, 0x9 ;  /* 0x0000000504047211 */ /* 0x000fc400078f48ff */
[----:B------:R-:W-:Y:S02]  /*0180*/  LEA.HI R7, R7, R0, RZ, 0x9 ;  /* 0x0000000007077211 */ /* 0x000fe400078f48ff */
[----:B------:R-:W-:Y:S02]  /*0190*/  LOP3.LUT R4, R4, 0xfffffe00, RZ, 0xc0, !PT ;  /* 0xfffffe0004047812 */ /* 0x000fe400078ec0ff */
[----:B------:R-:W-:Y:S02]  /*01a0*/  LOP3.LUT R23, R7, 0xfffffe00, RZ, 0xc0, !PT ;  /* 0xfffffe0007177812 */ /* 0x000fe400078ec0ff */
[----:B------:R-:W-:Y:S02]  /*01b0*/  IADD3 R25, R5, -R4, RZ ;  /* 0x8000000405197210 */ /* 0x000fe40007ffe0ff */
[----:B------:R-:W-:Y:S01]  /*01c0*/  IADD3 R23, R0, -R23, RZ ;  /* 0x8000001700177210 */ /* 0x000fe20007ffe0ff */
[----:B------:R-:W1:Y:S02]  /*01d0*/  LDC.64 R4, c[0x0][0x230] ;  /* 0x00008c00ff047b82 */ /* 0x000e640000000a00 */
[----:B--2---:R-:W-:-:S04]  /*01e0*/  IMAD.WIDE R6, R25, 0x4, R2 ;  /* 0x0000000419067825 */ /* 0x004fc800078e0202 */
[----:B------:R-:W-:Y:S01]  /*01f0*/  IMAD.WIDE R14, R23, 0x4, R2 ;  /* 0x00000004170e7825 */ /* 0x000fe200078e0202 */
[----:B------:R2:W3:Y:S01]  /*0200*/  @!P4 LDG.E.EL R16, desc[UR4][R6.64] ;  /* 0x000000040610c981 */ /* 0x0004e2000c2e1900 */
[----:B------:R-:W1:Y:S03]  /*0210*/  LDC.64 R2, c[0x0][0x238] ;  /* 0x00008e00ff027b82 */ /* 0x000e660000000a00 */
[----:B------:R5:W3:Y:S01]  /*0220*/  @!P4 LDG.E.EL R21, desc[UR4][R14.64] ;  /* 0x000000040e15c981 */ /* 0x000ae2000c2e1900 */
[----:B------:R-:W-:Y:S01]  /*0230*/  HFMA2.MMA R0, -RZ, RZ, 0, 0 ;  /* 0x00000000ff007435 */ /* 0x000fe200000001ff */
[----:B----4-:R-:W-:Y:S01]  /*0240*/  IMAD.WIDE R26, R25, 0x4, R10 ;  /* 0x00000004191a7825 */ /* 0x010fe200078e020a */
[----:B--2---:R-:W-:-:S03]  /*0250*/  CS2R R6, SRZ ;  /* 0x0000000000067805 */ /* 0x004fc6000001ff00 */
[----:B------:R-:W-:Y:S01]  /*0260*/  IMAD.WIDE R10, R23, 0x4, R10 ;  /* 0x00000004170a7825 */ /* 0x000fe200078e020a */
[----:B------:R-:W-:Y:S01]  /*0270*/  HFMA2.MMA R29, -RZ, RZ, 0, 0 ;  /* 0x00000000ff1d7435 */ /* 0x000fe200000001ff */
[----:B------:R2:W4:Y:S01]  /*0280*/  @!P4 LDG.E.EL R17, desc[UR4][R26.64] ;  /* 0x000000041a11c981 */ /* 0x000522000c2e1900 */
[----:B------:R-:W-:Y:S01]  /*0290*/  MOV R18, RZ ;  /* 0x000000ff00127202 */ /* 0x000fe20000000f00 */
[----:B-----5:R-:W-:Y:S02]  /*02a0*/  IMAD.WIDE R12, R19, 0x4, R12 ;  /* 0x00000004130c7825 */ /* 0x020fe400078e020c */
[----:B------:R5:W4:Y:S02]  /*02b0*/  @!P4 LDG.E.EL R0, desc[UR4][R10.64] ;  /* 0x000000040a00c981 */ /* 0x000b24000c2e1900 */
[--C-:B0-----:R-:W-:Y:S02]  /*02c0*/  IMAD.WIDE R14, R25, 0x4, R8.reuse ;  /* 0x00000004190e7825 */ /* 0x101fe400078e0208 */
[----:B------:R-:W4:Y:S02]  /*02d0*/  @!P4 LDG.E.64 R6, desc[UR4][R12.64] ;  /* 0x000000040c06c981 */ /* 0x000f24000c1e1b00 */
[----:B------:R-:W-:Y:S01]  /*02e0*/  IMAD.WIDE R8, R23, 0x4, R8 ;  /* 0x0000000417087825 */ /* 0x000fe200078e0208 */
[----:B--2---:R-:W-:Y:S01]  /*02f0*/  MOV R27, RZ ;  /* 0x000000ff001b7202 */ /* 0x004fe20000000f00 */
[----:B------:R-:W2:Y:S02]  /*0300*/  @!P4 LDG.E.EL R20, desc[UR4][R14.64] ;  /* 0x000000040e14c981 */ /* 0x000ea4000c2e1900 */
[----:B-1----:R-:W-:-:S02]  /*0310*/  IMAD.WIDE R24, R25, 0x4, R4 ;  /* 0x0000000419187825 */ /* 0x002fc400078e0204 */
[----:B------:R-:W2:Y:S02]  /*0320*/  @!P4 LDG.E.EL R18, desc[UR4][R8.64] ;  /* 0x000000040812c981 */ /* 0x000ea4000c2e1900 */
[----:B------:R-:W-:Y:S01]  /*0330*/  IMAD.WIDE R22, R23, 0x4, R4 ;  /* 0x0000000417167825 */ /* 0x000fe200078e0204 */
[----:B------:R-:W-:Y:S01]  /*0340*/  CS2R R4, SRZ ;  /* 0x0000000000047805 */ /* 0x000fe2000001ff00 */
[----:B------:R-:W2:Y:S02]  /*0350*/  @!P4 LDG.E.EL R29, desc[UR4][R24.64] ;  /* 0x00000004181dc981 */ /* 0x000ea4000c2e1900 */
[C---:B------:R-:W-:Y:S02]  /*0360*/  IMAD.WIDE R2, R19.reuse, 0x4, R2 ;  /* 0x0000000413027825 */ /* 0x040fe400078e0202 */
[----:B------:R-:W2:Y:S04]  /*0370*/  @!P4 LDG.E.EL R27, desc[UR4][R22.64] ;  /* 0x00000004161bc981 */ /* 0x000ea8000c2e1900 */
[----:B------:R0:W2:Y:S01]  /*0380*/  @!P4 LDG.E.64 R4, desc[UR4][R2.64] ;  /* 0x000000040204c981 */ /* 0x0000a2000c1e1b00 */
[----:B-----5:R-:W-:Y:S01]  /*0390*/  HFMA2.MMA R10, -RZ, RZ, 1.625, 0 ;  /* 0x3e800000ff0a7435 */ /* 0x020fe200000001ff */
[----:B0-----:R-:W0:Y:S02]  /*03a0*/  LDC.64 R2, c[0x0][0x240] ;  /* 0x00009000ff027b82 */ /* 0x001e240000000a00 */
[----:B0-----:R-:W-:-:S04]  /*03b0*/  IMAD.WIDE R2, R19, 0x4, R2 ;  /* 0x0000000413027825 */ /* 0x001fc800078e0202 */
[----:B---3--:R-:W-:Y:S01]  /*03c0*/  FADD R16, R16, 9.9999997473787516356e-06 ;  /* 0x3727c5ac10107421 */ /* 0x008fe20000000000 */
[----:B------:R-:W-:-:S03]  /*03d0*/  FADD R21, R21, 9.9999997473787516356e-06 ;  /* 0x3727c5ac15157421 */ /* 0x000fc60000000000 */
[----:B------:R-:W0:Y:S08]  /*03e0*/  MUFU.SQRT R8, R16 ;  /* 0x0000001000087308 */ /* 0x000e300000002000 */
[----:B------:R-:W1:Y:S01]  /*03f0*/  MUFU.SQRT R9, R21 ;  /* 0x0000001500097308 */ /* 0x000e620000002000 */
[C---:B0-----:R-:W-:Y:S02]  /*0400*/  FSETP.GT.AND P0, PT, R8.reuse, 8.50705917302346158658e+37, PT ;  /* 0x7e8000000800780b */ /* 0x041fe40003f04000 */
[----:B------:R-:W-:-:S02]  /*0410*/  FSETP.GEU.AND P2, PT, R8, 1.175494350822287508e-38, PT ;  /* 0x008000000800780b */ /* 0x000fc40003f4e000 */
[C---:B-1----:R-:W-:Y:S02]  /*0420*/  FSETP.GT.AND P1, PT, R9.reuse, 8.50705917302346158658e+37, PT ;  /* 0x7e8000000900780b */ /* 0x042fe40003f24000 */
[----:B------:R-:W-:-:S07]  /*0430*/  FSETP.GEU.AND P3, PT, R9, 1.175494350822287508e-38, PT ;  /* 0x008000000900780b */ /* 0x000fce0003f6e000 */
[----:B------:R-:W-:-:S04]  /*0440*/  @P0 FMUL R8, R8, 0.25 ;  /* 0x3e80000008080820 */ /* 0x000fc80000400000 */
[----:B------:R-:W-:Y:S01]  /*0450*/  @!P2 FMUL R8, R8, 16777216 ;  /* 0x4b8000000808a820 */ /* 0x000fe20000400000 */
[----:B------:R-:W-:-:S04]  /*0460*/  @P1 FMUL R9, R9, 0.25 ;  /* 0x3e80000009091820 */ /* 0x000fc80000400000 */
[----:B------:R-:W-:Y:S01]  /*0470*/  @!P3 FMUL R9, R9, 16777216 ;  /* 0x4b8000000909b820 */ /* 0x000fe20000400000 */
[----:B------:R-:W0:Y:S01]  /*0480*/  MUFU.RCP R8, R8 ;  /* 0x0000000800087308 */ /* 0x000e220000001000 */
[----:B------:R-:W-:-:S07]  /*0490*/  FSEL R11, R10, 1, P0 ;  /* 0x3f8000000a0b7808 */ /* 0x000fce0000000000 */
[----:B------:R-:W1:Y:S01]  /*04a0*/  MUFU.RCP R9, R9 ;  /* 0x0000000900097308 */ /* 0x000e620000001000 */
[----:B------:R-:W-:Y:S01]  /*04b0*/  FSEL R10, R10, 1, P1 ;  /* 0x3f8000000a0a7808 */ /* 0x000fe20000800000 */
[----:B------:R-:W-:Y:S01]  /*04c0*/  @!P2 FMUL R11, R11, 16777216 ;  /* 0x4b8000000b0ba820 */ /* 0x000fe20000400000 */
[----:B----4-:R-:W-:-:S03]  /*04d0*/  FADD R0, -R0, R7 ;  /* 0x0000000700007221 */ /* 0x010fc60000000100 */
[----:B------:R-:W-:Y:S01]  /*04e0*/  @!P3 FMUL R10, R10, 16777216 ;  /* 0x4b8000000a0ab820 */ /* 0x000fe20000400000 */
[----:B------:R-:W-:Y:S01]  /*04f0*/  FADD R6, -R17, R6 ;  /* 0x0000000611067221 */ /* 0x000fe20000000100 */
[----:B0-----:R-:W-:Y:S02]  /*0500*/  FMUL R11, R8, R11 ;  /* 0x0000000b080b7220 */ /* 0x001fe40000400000 */
[----:B-1----:R-:W-:Y:S02]  /*0510*/  FMUL R7, R9, R10 ;  /* 0x0000000a09077220 */ /* 0x002fe40000400000 */
[----:B------:R-:W-:Y:S02]  /*0520*/  FMUL R6, R6, R11 ;  /* 0x0000000b06067220 */ /* 0x000fe40000400000 */
[----:B------:R-:W-:Y:S02]  /*0530*/  FMUL R0, R0, R7 ;  /* 0x0000000700007220 */ /* 0x000fe40000400000 */
[----:B--2---:R-:W-:-:S02]  /*0540*/  FFMA R29, R6, R20, R29 ;  /* 0x00000014061d7223 */ /* 0x004fc4000000001d */
[----:B------:R-:W-:Y:S02]  /*0550*/  FFMA R0, R0, R18, R27 ;  /* 0x0000001200007223 */ /* 0x000fe4000000001b */
[----:B------:R-:W-:Y:S02]  /*0560*/  FADD R4, R29, R4 ;  /* 0x000000041d047221 */ /* 0x000fe40000000000 */
[----:B------:R-:W-:Y:S01]  /*0570*/  FADD R5, R0, R5 ;  /* 0x0000000500057221 */ /* 0x000fe20000000000 */
[----:B------:R-:W-:Y:S06]  /*0580*/  @P4 EXIT ;  /* 0x000000000000494d */ /* 0x000fec0003800000 */
[----:B------:R-:W-:Y:S01]  /*0590*/  STG.E.64 desc[UR4][R2.64], R4 ;  /* 0x0000000402007986 */ /* 0x000fe2000c101b04 */
[----:B------:R-:W-:Y:S05]  /*05a0*/  EXIT ;  /* 0x000000000000794d */ /* 0x000fea0003800000 */
.L_x_0:
[----:B------:R-:W-:-:S00]  /*05b0*/  BRA `(.L_x_0) ;  /* 0xfffffffc00fc7947 */ /* 0x000fc0000383ffff */
[----:B------:R-:W-:-:S00]  /*05c0*/  NOP ;  /* 0x0000000000007918 */ /* 0x000fc00000000000 */
        /* <DEDUP_REMOVED lines=11> */
.L_x_1:


//--------------------- .nv.global.init           --------------------------
	.section	.nv.global.init,"aw",@progbits
.nv.global.init:
	.type		_$_str,@object
	.size		_$_str,(_$_str_$_2 - _$_str)
_$_str:
        /*0000*/ 	.byte	0x5f, 0x5f, 0x43, 0x55, 0x44, 0x41, 0x5f, 0x46, 0x54, 0x5a, 0x00
	.type		_$_str_$_2,@object
	.size		_$_str_$_2,(.L_1 - _$_str_$_2)
_$_str_$_2:
        /*000b*/ 	.byte	0x5f, 0x5f, 0x43, 0x55, 0x44, 0x41, 0x5f, 0x50, 0x52, 0x45, 0x43, 0x5f, 0x53, 0x51, 0x52, 0x54
        /*001b*/ 	.byte	0x00
.L_1:


//--------------------- .nv.constant0.triton_poi_fused__native_batch_norm_legit_no_training_add_19 --------------------------
	.section	.nv.constant0.triton_poi_fused__native_batch_norm_legit_no_training_add_19,"a",@progbits
	.sectionflags	@""
	.align	4
.nv.constant0.triton_poi_fused__native_batch_norm_legit_no_training_add_19:
	.zero		588
